	.headerflags	@"EF_CUDA_TEXMODE_UNIFIED EF_CUDA_64BIT_ADDRESS EF_CUDA_ACCELERATORS EF_CUDA_SM90 EF_CUDA_VIRTUAL_SM(EF_CUDA_SM90)"
	.elftype	@"ET_EXEC"


//--------------------- .nv.info                  --------------------------
	.section	.nv.info,"",@"SHT_CUDA_INFO"
	.align	4


	//----- nvinfo : EIATTR_REGCOUNT
	.align		4
        /*0000*/ 	.byte	0x04, 0x2f
        /*0002*/ 	.short	(.L_3 - .L_2)
	.align		4
.L_2:
        /*0004*/ 	.word	index@(triton_poi_fused__native_batch_norm_legit_no_training_relu_35)
        /*0008*/ 	.word	0x0000001a


	//----- nvinfo : EIATTR_MIN_STACK_SIZE
	.align		4
.L_3:
        /*000c*/ 	.byte	0x04, 0x12
        /*000e*/ 	.short	(.L_5 - .L_4)
	.align		4
.L_4:
        /*0010*/ 	.word	index@(triton_poi_fused__native_batch_norm_legit_no_training_relu_35)
        /*0014*/ 	.word	0x00000000


	//----- nvinfo : EIATTR_FRAME_SIZE
	.align		4
.L_5:
        /*0018*/ 	.byte	0x04, 0x11
        /*001a*/ 	.short	(.L_7 - .L_6)
	.align		4
.L_6:
        /*001c*/ 	.word	index@(triton_poi_fused__native_batch_norm_legit_no_training_relu_35)
        /*0020*/ 	.word	0x00000000


	//----- nvinfo : EIATTR_MIN_STACK_SIZE
	.align		4
.L_7:
        /*0024*/ 	.byte	0x04, 0x12
        /*0026*/ 	.short	(.L_9 - .L_8)
	.align		4
.L_8:
        /*0028*/ 	.word	index@(triton_poi_fused__native_batch_norm_legit_no_training_relu_35)
        /*002c*/ 	.word	0x00000000
.L_9:


//--------------------- .nv.info.triton_poi_fused__native_batch_norm_legit_no_training_relu_35 --------------------------
	.section	.nv.info.triton_poi_fused__native_batch_norm_legit_no_training_relu_35,"",@"SHT_CUDA_INFO"
	.sectionflags	@""
	.align	4


	//----- nvinfo : EIATTR_CUDA_API_VERSION
	.align		4
        /*0000*/ 	.byte	0x04, 0x37
        /*0002*/ 	.short	(.L_11 - .L_10)
.L_10:
        /*0004*/ 	.word	0x0000007c


	//----- nvinfo : EIATTR_KPARAM_INFO
	.align		4
.L_11:
        /*0008*/ 	.byte	0x04, 0x17
        /*000a*/ 	.short	(.L_13 - .L_12)
.L_12:
        /*000c*/ 	.word	0x00000000
        /*0010*/ 	.short	0x0007
        /*0012*/ 	.short	0x0034
        /*0014*/ 	.byte	0x00, 0xf0, 0x11, 0x00


	//----- nvinfo : EIATTR_KPARAM_INFO
	.align		4
.L_13:
        /*0018*/ 	.byte	0x04, 0x17
        /*001a*/ 	.short	(.L_15 - .L_14)
.L_14:
        /*001c*/ 	.word	0x00000000
        /*0020*/ 	.short	0x0006
        /*0022*/ 	.short	0x0030
        /*0024*/ 	.byte	0x00, 0xf0, 0x11, 0x00


	//----- nvinfo : EIATTR_KPARAM_INFO
	.align		4
.L_15:
        /*0028*/ 	.byte	0x04, 0x17
        /*002a*/ 	.short	(.L_17 - .L_16)
.L_16:
        /*002c*/ 	.word	0x00000000
        /*0030*/ 	.short	0x0005
        /*0032*/ 	.short	0x0028
        /*0034*/ 	.byte	0x00, 0xf4, 0x21, 0x00


	//----- nvinfo : EIATTR_KPARAM_INFO
	.align		4
.L_17:
        /*0038*/ 	.byte	0x04, 0x17
        /*003a*/ 	.short	(.L_19 - .L_18)
.L_18:
        /*003c*/ 	.word	0x00000000
        /*0040*/ 	.short	0x0004
        /*0042*/ 	.short	0x0020
        /*0044*/ 	.byte	0x00, 0xf4, 0x21, 0x00


	//----- nvinfo : EIATTR_KPARAM_INFO
	.align		4
.L_19:
        /*0048*/ 	.byte	0x04, 0x17
        /*004a*/ 	.short	(.L_21 - .L_20)
.L_20:
        /*004c*/ 	.word	0x00000000
        /*0050*/ 	.short	0x0003
        /*0052*/ 	.short	0x0018
        /*0054*/ 	.byte	0x00, 0xf4, 0x21, 0x00


	//----- nvinfo : EIATTR_KPARAM_INFO
	.align		4
.L_21:
        /*0058*/ 	.byte	0x04, 0x17
        /*005a*/ 	.short	(.L_23 - .L_22)
.L_22:
        /*005c*/ 	.word	0x00000000
        /*0060*/ 	.short	0x0002
        /*0062*/ 	.short	0x0010
        /*0064*/ 	.byte	0x00, 0xf4, 0x21, 0x00


	//----- nvinfo : EIATTR_KPARAM_INFO
	.align		4
.L_23:
        /*0068*/ 	.byte	0x04, 0x17
        /*006a*/ 	.short	(.L_25 - .L_24)
.L_24:
        /*006c*/ 	.word	0x00000000
        /*0070*/ 	.short	0x0001
        /*0072*/ 	.short	0x0008
        /*0074*/ 	.byte	0x00, 0xf4, 0x21, 0x00


	//----- nvinfo : EIATTR_KPARAM_INFO
	.align		4
.L_25:
        /*0078*/ 	.byte	0x04, 0x17
        /*007a*/ 	.short	(.L_27 - .L_26)
.L_26:
        /*007c*/ 	.word	0x00000000
        /*0080*/ 	.short	0x0000
        /*0082*/ 	.short	0x0000
        /*0084*/ 	.byte	0x00, 0xf4, 0x21, 0x00


	//----- nvinfo : EIATTR_SPARSE_MMA_MASK
	.align		4
.L_27:
        /*0088*/ 	.byte	0x03, 0x50
        /*008a*/ 	.short	0x0000


	//----- nvinfo : EIATTR_MAXREG_COUNT
	.align		4
        /*008c*/ 	.byte	0x03, 0x1b
        /*008e*/ 	.short	0x00ff


	//----- nvinfo : EIATTR_EXIT_INSTR_OFFSETS
	.align		4
        /*0090*/ 	.byte	0x04, 0x1c
        /*0092*/ 	.short	(.L_29 - .L_28)


	//   ....[0]....
.L_28:
        /*0094*/ 	.word	0x00000600


	//   ....[1]....
        /*0098*/ 	.word	0x000006c0


	//----- nvinfo : EIATTR_REQNTID
	.align		4
.L_29:
        /*009c*/ 	.byte	0x04, 0x10
        /*009e*/ 	.short	(.L_31 - .L_30)
.L_30:
        /*00a0*/ 	.word	0x00000080
        /*00a4*/ 	.word	0x00000001
        /*00a8*/ 	.word	0x00000001


	//----- nvinfo : EIATTR_CBANK_PARAM_SIZE
	.align		4
.L_31:
        /*00ac*/ 	.byte	0x03, 0x19
        /*00ae*/ 	.short	0x0038


	//----- nvinfo : EIATTR_PARAM_CBANK
	.align		4
        /*00b0*/ 	.byte	0x04, 0x0a
        /*00b2*/ 	.short	(.L_33 - .L_32)
	.align		4
.L_32:
        /*00b4*/ 	.word	index@(.nv.constant0.triton_poi_fused__native_batch_norm_legit_no_training_relu_35)
        /*00b8*/ 	.short	0x0210
        /*00ba*/ 	.short	0x0038


	//----- nvinfo : EIATTR_SW_WAR
	.align		4
.L_33:
        /*00bc*/ 	.byte	0x04, 0x36
        /*00be*/ 	.short	(.L_35 - .L_34)
.L_34:
        /*00c0*/ 	.word	0x00000008
.L_35:


//--------------------- .nv.callgraph             --------------------------
	.section	.nv.callgraph,"",@"SHT_CUDA_CALLGRAPH"
	.align	4
	.sectionentsize	8
	.align		4
        /*0000*/ 	.word	0x00000000
	.align		4
        /*0004*/ 	.word	0xffffffff
	.align		4
        /*0008*/ 	.word	0x00000000
	.align		4
        /*000c*/ 	.word	0xfffffffe
	.align		4
        /*0010*/ 	.word	0x00000000
	.align		4
        /*0014*/ 	.word	0xfffffffd
	.align		4
        /*0018*/ 	.word	0x00000000
	.align		4
        /*001c*/ 	.word	0xfffffffc


//--------------------- .nv.constant4             --------------------------
	.section	.nv.constant4,"a",@progbits
	.align	8
	.align		8
.nv.constant4:
        /*0000*/ 	.dword	_$_str
	.align		8
        /*0008*/ 	.dword	_$_str_$_2


//--------------------- .text.triton_poi_fused__native_batch_norm_legit_no_training_relu_35 --------------------------
	.section	.text.triton_poi_fused__native_batch_norm_legit_no_training_relu_35,"ax",@progbits
	.sectionflags	@"SHF_BARRIERS=1"
	.align	128
        .global         triton_poi_fused__native_batch_norm_legit_no_training_relu_35
        .type           triton_poi_fused__native_batch_norm_legit_no_training_relu_35,@function
        .size           triton_poi_fused__native_batch_norm_legit_no_training_relu_35,(.L_x_1 - triton_poi_fused__native_batch_norm_legit_no_training_relu_35)
        .other          triton_poi_fused__native_batch_norm_legit_no_training_relu_35,@"STO_CUDA_ENTRY STV_DEFAULT"
triton_poi_fused__native_batch_norm_legit_no_training_relu_35:
.text.triton_poi_fused__native_batch_norm_legit_no_training_relu_35:
[----:B------:R-:W0:Y:S01]  /*0000*/  LDC R1, c[0x0][0x28] ;  /* 0x00000a00ff017b82 */ /* 0x000e220000000800 */
[----:B------:R-:W1:Y:S07]  /*0010*/  S2R R8, SR_TID.X ;  /* 0x0000000000087919 */ /* 0x000e6e0000002100 */
[----:B------:R-:W2:Y:S01]  /*0020*/  S2UR UR4, SR_CTAID.Y ;  /* 0x00000000000479c3 */ /* 0x000ea20000002600 */
[----:B------:R-:W-:Y:S01]  /*0030*/  ULDC.64 UR8, c[0x0][0x208] ;  /* 0x0000820000087ab9 */ /* 0x000fe20000000a00 */
[----:B------:R-:W3:Y:S06]  /*0040*/  S2R R12, SR_CTAID.X ;  /* 0x00000000000c7919 */ /* 0x000eec0000002500 */
[----:B------:R-:W4:Y:S08]  /*0050*/  LDC.64 R6, c[0x0][0x220] ;  /* 0x00008800ff067b82 */ /* 0x000f300000000a00 */
[----:B------:R-:W5:Y:S01]  /*0060*/  LDC.64 R4, c[0x0][0x210] ;  /* 0x00008400ff047b82 */ /* 0x000f620000000a00 */
[----:B--2---:R-:W-:-:S07]  /*0070*/  USHF.L.U32 UR4, UR4, 0x2, URZ ;  /* 0x0000000204047899 */ /* 0x004fce000800063f */
[----:B------:R-:W2:Y:S01]  /*0080*/  LDC.64 R16, c[0x0][0x218] ;  /* 0x00008600ff107b82 */ /* 0x000ea20000000a00 */
[----:B-1----:R-:W-:-:S07]  /*0090*/  LOP3.LUT R0, R8, 0x1, RZ, 0xc0, !PT ;  /* 0x0000000108007812 */ /* 0x002fce00078ec0ff */
[----:B------:R-:W1:Y:S01]  /*00a0*/  LDC.64 R14, c[0x0][0x228] ;  /* 0x00008a00ff0e7b82 */ /* 0x000e620000000a00 */
[----:B------:R-:W-:-:S04]  /*00b0*/  LEA R18, R0, UR4, 0x1 ;  /* 0x0000000400127c11 */ /* 0x000fc8000f8e08ff */
[C---:B------:R-:W-:Y:S01]  /*00c0*/  ISETP.GE.AND P1, PT, R18.reuse, 0x180, PT ;  /* 0x000001801200780c */ /* 0x040fe20003f26270 */
[----:B------:R-:W-:Y:S02]  /*00d0*/  IMAD.HI R2, R18, 0x2aaaaaab, RZ ;  /* 0x2aaaaaab12027827 */ /* 0x000fe400078e02ff */
[----:B------:R-:W1:Y:S03]  /*00e0*/  LDC.64 R10, c[0x0][0x230] ;  /* 0x00008c00ff0a7b82 */ /* 0x000e660000000a00 */
[----:B------:R-:W-:-:S04]  /*00f0*/  SHF.R.U32.HI R3, RZ, 0x1f, R2 ;  /* 0x0000001fff037819 */ /* 0x000fc80000011602 */
[----:B------:R-:W-:Y:S02]  /*0100*/  LEA.HI.SX32 R19, R2, R3, 0x1c ;  /* 0x0000000302137211 */ /* 0x000fe400078fe2ff */
[----:B------:R-:W-:-:S03]  /*0110*/  CS2R R2, SRZ ;  /* 0x0000000000027805 */ /* 0x000fc6000001ff00 */
[----:B------:R-:W-:-:S04]  /*0120*/  IMAD R13, R19, -0x60, R18 ;  /* 0xffffffa0130d7824 */ /* 0x000fc800078e0212 */
[----:B----4-:R-:W-:-:S05]  /*0130*/  IMAD.WIDE R6, R13, 0x4, R6 ;  /* 0x000000040d067825 */ /* 0x010fca00078e0206 */
[----:B------:R4:W5:Y:S01]  /*0140*/  @!P1 LDG.E.EL.64 R2, desc[UR8][R6.64] ;  /* 0x0000000806029981 */ /* 0x000962000c2e1b00 */
[----:B------:R-:W-:Y:S01]  /*0150*/  SHF.R.U32.HI R9, RZ, 0x1, R8 ;  /* 0x00000001ff097819 */ /* 0x000fe20000011608 */
[----:B---3--:R-:W-:Y:S02]  /*0160*/  IMAD.SHL.U32 R12, R12, 0x40, RZ ;  /* 0x000000400c0c7824 */ /* 0x008fe400078e00ff */
[----:B--2---:R-:W-:Y:S01]  /*0170*/  IMAD.WIDE R16, R13, 0x4, R16 ;  /* 0x000000040d107825 */ /* 0x004fe200078e0210 */
[----:B------:R-:W-:-:S04]  /*0180*/  SGXT.U32 R9, R9, 0x6 ;  /* 0x000000060909781a */ /* 0x000fc80000000000 */
[----:B------:R-:W-:Y:S02]  /*0190*/  LOP3.LUT R20, R12, R9, RZ, 0xfc, !PT ;  /* 0x000000090c147212 */ /* 0x000fe400078efcff */
[----:B----4-:R-:W-:Y:S02]  /*01a0*/  CS2R R6, SRZ ;  /* 0x0000000000067805 */ /* 0x010fe4000001ff00 */
[C---:B------:R-:W-:Y:S01]  /*01b0*/  ISETP.GE.AND P0, PT, R20.reuse, 0x24, PT ;  /* 0x000000241400780c */ /* 0x040fe20003f06270 */
[----:B------:R-:W-:-:S03]  /*01c0*/  IMAD R20, R20, 0x60, R13 ;  /* 0x0000006014147824 */ /* 0x000fc600078e020d */
[----:B------:R2:W3:Y:S01]  /*01d0*/  @!P1 LDG.E.EL.64 R6, desc[UR8][R16.64] ;  /* 0x0000000810069981 */ /* 0x0004e2000c2e1b00 */
[----:B------:R-:W-:Y:S01]  /*01e0*/  ISETP.LT.AND P0, PT, R18, 0x180, !P0 ;  /* 0x000001801200780c */ /* 0x000fe20004701270 */
[----:B------:R-:W-:-:S04]  /*01f0*/  IMAD R19, R19, 0xd80, R20 ;  /* 0x00000d8013137824 */ /* 0x000fc800078e0214 */
[----:B-----5:R-:W-:Y:S01]  /*0200*/  IMAD.WIDE R18, R19, 0x4, R4 ;  /* 0x0000000413127825 */ /* 0x020fe200078e0204 */
[----:B------:R-:W-:-:S03]  /*0210*/  CS2R R4, SRZ ;  /* 0x0000000000047805 */ /* 0x000fc6000001ff00 */
[----:B-1----:R-:W-:Y:S01]  /*0220*/  IMAD.WIDE R20, R13, 0x4, R14 ;  /* 0x000000040d147825 */ /* 0x002fe200078e020e */
[----:B------:R-:W-:-:S03]  /*0230*/  CS2R R14, SRZ ;  /* 0x00000000000e7805 */ /* 0x000fc6000001ff00 */
[----:B------:R-:W3:Y:S01]  /*0240*/  @P0 LDG.E.EL.64 R4, desc[UR8][R18.64] ;  /* 0x0000000812040981 */ /* 0x000ee2000c2e1b00 */
[----:B0-----:R-:W-:Y:S01]  /*0250*/  IMAD.WIDE R22, R13, 0x4, R10 ;  /* 0x000000040d167825 */ /* 0x001fe200078e020a */
[----:B------:R-:W-:-:S04]  /*0260*/  CS2R R10, SRZ ;  /* 0x00000000000a7805 */ /* 0x000fc8000001ff00 */
[----:B------:R-:W4:Y:S04]  /*0270*/  @!P1 LDG.E.EL.64 R14, desc[UR8][R22.64] ;  /* 0x00000008160e9981 */ /* 0x000f28000c2e1b00 */
[----:B------:R-:W4:Y:S01]  /*0280*/  @!P1 LDG.E.EL.64 R10, desc[UR8][R20.64] ;  /* 0x00000008140a9981 */ /* 0x000f22000c2e1b00 */
[----:B------:R-:W0:Y:S01]  /*0290*/  S2UR UR6, SR_CgaCtaId ;  /* 0x00000000000679c3 */ /* 0x000e220000008800 */
[----:B--2---:R-:W-:Y:S01]  /*02a0*/  IMAD.MOV.U32 R17, RZ, RZ, 0x3e800000 ;  /* 0x3e800000ff117424 */ /* 0x004fe200078e00ff */
[----:B------:R-:W-:Y:S02]  /*02b0*/  UMOV UR5, 0x400 ;  /* 0x0000040000057882 */ /* 0x000fe40000000000 */
[----:B0-----:R-:W-:Y:S01]  /*02c0*/  UPRMT UR5, UR6, 0x654, UR5 ;  /* 0x0000065406057896 */ /* 0x001fe20008000005 */
[----:B------:R-:W-:Y:S01]  /*02d0*/  FADD R2, R2, 0.0010000000474974513054 ;  /* 0x3a83126f02027421 */ /* 0x000fe20000000000 */
[----:B------:R-:W-:-:S03]  /*02e0*/  FADD R3, R3, 0.0010000000474974513054 ;  /* 0x3a83126f03037421 */ /* 0x000fc60000000000 */
[----:B------:R-:W0:Y:S08]  /*02f0*/  MUFU.SQRT R13, R2 ;  /* 0x00000002000d7308 */ /* 0x000e300000002000 */
[----:B------:R-:W1:Y:S01]  /*0300*/  MUFU.SQRT R16, R3 ;  /* 0x0000000300107308 */ /* 0x000e620000002000 */
[C---:B0-----:R-:W-:Y:S02]  /*0310*/  FSETP.GT.AND P0, PT, R13.reuse, 8.50705917302346158658e+37, PT ;  /* 0x7e8000000d00780b */ /* 0x041fe40003f04000 */
[----:B------:R-:W-:-:S02]  /*0320*/  FSETP.GEU.AND P2, PT, R13, 1.175494350822287508e-38, PT ;  /* 0x008000000d00780b */ /* 0x000fc40003f4e000 */
[C---:B-1----:R-:W-:Y:S02]  /*0330*/  FSETP.GT.AND P1, PT, R16.reuse, 8.50705917302346158658e+37, PT ;  /* 0x7e8000001000780b */ /* 0x042fe40003f24000 */
[----:B------:R-:W-:-:S07]  /*0340*/  FSETP.GEU.AND P3, PT, R16, 1.175494350822287508e-38, PT ;  /* 0x008000001000780b */ /* 0x000fce0003f6e000 */
[----:B------:R-:W-:-:S04]  /*0350*/  @P0 FMUL R13, R13, 0.25 ;  /* 0x3e8000000d0d0820 */ /* 0x000fc80000400000 */
[----:B------:R-:W-:Y:S01]  /*0360*/  @!P2 FMUL R13, R13, 16777216 ;  /* 0x4b8000000d0da820 */ /* 0x000fe20000400000 */
[----:B------:R-:W-:-:S04]  /*0370*/  @P1 FMUL R16, R16, 0.25 ;  /* 0x3e80000010101820 */ /* 0x000fc80000400000 */
[----:B------:R-:W-:Y:S01]  /*0380*/  @!P3 FMUL R16, R16, 16777216 ;  /* 0x4b8000001010b820 */ /* 0x000fe20000400000 */
[----:B------:R-:W0:Y:S01]  /*0390*/  MUFU.RCP R13, R13 ;  /* 0x0000000d000d7308 */ /* 0x000e220000001000 */
[----:B------:R-:W-:Y:S01]  /*03a0*/  IMAD.SHL.U32 R3, R8, 0x2, RZ ;  /* 0x0000000208037824 */ /* 0x000fe200078e00ff */
[----:B------:R-:W-:-:S06]  /*03b0*/  FSEL R2, R17, 1, P0 ;  /* 0x3f80000011027808 */ /* 0x000fcc0000000000 */
[----:B------:R-:W1:Y:S01]  /*03c0*/  MUFU.RCP R16, R16 ;  /* 0x0000001000107308 */ /* 0x000e620000001000 */
[----:B------:R-:W-:Y:S02]  /*03d0*/  LOP3.LUT R12, R12, 0x3e, R3, 0xf8, !PT ;  /* 0x0000003e0c0c7812 */ /* 0x000fe400078ef803 */
[----:B------:R-:W-:Y:S01]  /*03e0*/  FSEL R3, R17, 1, P1 ;  /* 0x3f80000011037808 */ /* 0x000fe20000800000 */
[----:B------:R-:W-:Y:S01]  /*03f0*/  @!P2 FMUL R2, R2, 16777216 ;  /* 0x4b8000000202a820 */ /* 0x000fe20000400000 */
[----:B---3--:R-:W-:-:S03]  /*0400*/  FADD R4, -R6, R4 ;  /* 0x0000000406047221 */ /* 0x008fc60000000100 */
[----:B------:R-:W-:Y:S01]  /*0410*/  @!P3 FMUL R3, R3, 16777216 ;  /* 0x4b8000000303b820 */ /* 0x000fe20000400000 */
[----:B0-----:R-:W-:Y:S01]  /*0420*/  FMUL R13, R13, R2 ;  /* 0x000000020d0d7220 */ /* 0x001fe20000400000 */
[----:B------:R-:W-:Y:S02]  /*0430*/  FADD R5, -R7, R5 ;  /* 0x0000000507057221 */ /* 0x000fe40000000100 */
[----:B-1----:R-:W-:Y:S01]  /*0440*/  FMUL R16, R16, R3 ;  /* 0x0000000310107220 */ /* 0x002fe20000400000 */
[----:B------:R-:W-:Y:S01]  /*0450*/  FMUL R13, R4, R13 ;  /* 0x0000000d040d7220 */ /* 0x000fe20000400000 */
[----:B------:R-:W-:Y:S02]  /*0460*/  IMAD.SHL.U32 R6, R0, 0x80, RZ ;  /* 0x0000008000067824 */ /* 0x000fe400078e00ff */
[----:B------:R-:W-:Y:S01]  /*0470*/  FMUL R16, R5, R16 ;  /* 0x0000001005107220 */ /* 0x000fe20000400000 */
[----:B----4-:R-:W-:-:S03]  /*0480*/  FFMA R10, R13, R10, R14 ;  /* 0x0000000a0d0a7223 */ /* 0x010fc6000000000e */
[----:B------:R-:W-:Y:S01]  /*0490*/  FFMA R11, R16, R11, R15 ;  /* 0x0000000b100b7223 */ /* 0x000fe2000000000f */
[----:B------:R-:W-:Y:S02]  /*04a0*/  LEA R0, R0, UR5, 0x3 ;  /* 0x0000000500007c11 */ /* 0x000fe4000f8e18ff */
[C---:B------:R-:W-:Y:S02]  /*04b0*/  LOP3.LUT R9, R6.reuse, R9, RZ, 0xfc, !PT ;  /* 0x0000000906097212 */ /* 0x040fe400078efcff */
[----:B------:R-:W-:Y:S02]  /*04c0*/  LEA.HI R6, R6, UR5, RZ, 0x1c ;  /* 0x0000000506067c11 */ /* 0x000fe4000f8fe0ff */
[C---:B------:R-:W-:Y:S02]  /*04d0*/  FSETP.GEU.AND P1, PT, R10.reuse, RZ, PT ;  /* 0x000000ff0a00720b */ /* 0x040fe40003f2e000 */
[----:B------:R-:W-:Y:S01]  /*04e0*/  FSETP.GEU.AND P2, PT, R11, RZ, PT ;  /* 0x000000ff0b00720b */ /* 0x000fe20003f4e000 */
[C---:B------:R-:W-:Y:S01]  /*04f0*/  IMAD R3, R9.reuse, 0x4, R0 ;  /* 0x0000000409037824 */ /* 0x040fe200078e0200 */
[----:B------:R-:W-:Y:S01]  /*0500*/  FSEL R10, R10, RZ, P1 ;  /* 0x000000ff0a0a7208 */ /* 0x000fe20000800000 */
[----:B------:R-:W-:Y:S01]  /*0510*/  IMAD R6, R9, 0x4, R6 ;  /* 0x0000000409067824 */ /* 0x000fe200078e0206 */
[----:B------:R-:W-:-:S02]  /*0520*/  FSEL R11, R11, RZ, P2 ;  /* 0x000000ff0b0b7208 */ /* 0x000fc40001000000 */
[----:B------:R-:W-:Y:S01]  /*0530*/  SHF.R.U32.HI R0, RZ, 0x5, R8 ;  /* 0x00000005ff007819 */ /* 0x000fe20000011608 */
[----:B------:R0:W-:Y:S04]  /*0540*/  STS [R3], R10 ;  /* 0x0000000a03007388 */ /* 0x0001e80000000800 */
[----:B------:R0:W-:Y:S01]  /*0550*/  STS [R6+0x104], R11 ;  /* 0x0001040b06007388 */ /* 0x0001e20000000800 */
[----:B------:R-:W-:Y:S01]  /*0560*/  SGXT.U32 R0, R0, 0x2 ;  /* 0x000000020000781a */ /* 0x000fe20000000000 */
[----:B------:R-:W-:Y:S03]  /*0570*/  BAR.SYNC.DEFER_BLOCKING 0x0 ;  /* 0x0000000000007b1d */ /* 0x000fe60000010000 */
[----:B------:R-:W-:-:S02]  /*0580*/  LOP3.LUT R0, R0, UR4, RZ, 0xfc, !PT ;  /* 0x0000000400007c12 */ /* 0x000fc4000f8efcff */
[----:B------:R-:W-:Y:S02]  /*0590*/  ISETP.GE.AND P0, PT, R12, 0x24, PT ;  /* 0x000000240c00780c */ /* 0x000fe40003f06270 */
[----:B------:R-:W-:Y:S02]  /*05a0*/  SHF.R.U32.HI R2, RZ, 0x3, R8 ;  /* 0x00000003ff027819 */ /* 0x000fe40000011608 */
[----:B------:R-:W-:Y:S01]  /*05b0*/  ISETP.LT.AND P0, PT, R0, 0x180, !P0 ;  /* 0x000001800000780c */ /* 0x000fe20004701270 */
[----:B------:R-:W-:Y:S01]  /*05c0*/  IMAD.SHL.U32 R8, R8, 0x8, RZ ;  /* 0x0000000808087824 */ /* 0x000fe200078e00ff */
[----:B------:R-:W-:-:S04]  /*05d0*/  LOP3.LUT R2, R2, 0xc, RZ, 0xc0, !PT ;  /* 0x0000000c02027812 */ /* 0x000fc800078ec0ff */
[----:B------:R-:W-:-:S04]  /*05e0*/  LOP3.LUT R5, R8, 0x3f8, RZ, 0xc0, !PT ;  /* 0x000003f808057812 */ /* 0x000fc800078ec0ff */
[----:B------:R-:W-:-:S03]  /*05f0*/  IADD3 R8, R5, UR5, R2 ;  /* 0x0000000505087c10 */ /* 0x000fc6000fffe002 */
[----:B0-----:R-:W-:Y:S05]  /*0600*/  @!P0 EXIT ;  /* 0x000000000000894d */ /* 0x001fea0003800000 */
[----:B------:R-:W-:Y:S01]  /*0610*/  LDS R10, [R8] ;  /* 0x00000000080a7984 */ /* 0x000fe20000000800 */
[----:B------:R-:W-:Y:S01]  /*0620*/  IMAD.HI R4, R0, 0x2aaaaaab, RZ ;  /* 0x2aaaaaab00047827 */ /* 0x000fe200078e02ff */
[----:B------:R-:W0:Y:S02]  /*0630*/  LDC.64 R2, c[0x0][0x238] ;  /* 0x00008e00ff027b82 */ /* 0x000e240000000a00 */
[----:B------:R-:W1:Y:S02]  /*0640*/  LDS R11, [R8+0x4] ;  /* 0x00000400080b7984 */ /* 0x000e640000000800 */
[----:B------:R-:W-:-:S04]  /*0650*/  SHF.R.U32.HI R5, RZ, 0x1f, R4 ;  /* 0x0000001fff057819 */ /* 0x000fc80000011604 */
[----:B------:R-:W-:-:S05]  /*0660*/  LEA.HI.SX32 R5, R4, R5, 0x1c ;  /* 0x0000000504057211 */ /* 0x000fca00078fe2ff */
[----:B------:R-:W-:-:S04]  /*0670*/  IMAD R7, R5, -0x60, R0 ;  /* 0xffffffa005077824 */ /* 0x000fc800078e0200 */
[----:B------:R-:W-:-:S04]  /*0680*/  IMAD R12, R7, 0x24, R12 ;  /* 0x00000024070c7824 */ /* 0x000fc800078e020c */
[----:B------:R-:W-:-:S04]  /*0690*/  IMAD R5, R5, 0x6c00, R12 ;  /* 0x00006c0005057824 */ /* 0x000fc800078e020c */
[----:B0-----:R-:W-:-:S05]  /*06a0*/  IMAD.WIDE R2, R5, 0x4, R2 ;  /* 0x0000000405027825 */ /* 0x001fca00078e0202 */
[----:B-1----:R-:W-:Y:S01]  /*06b0*/  STG.E.64 desc[UR8][R2.64], R10 ;  /* 0x0000000a02007986 */ /* 0x002fe2000c101b08 */
[----:B------:R-:W-:Y:S05]  /*06c0*/  EXIT ;  /* 0x000000000000794d */ /* 0x000fea0003800000 */
.L_x_0:
[----:B------:R-:W-:-:S00]  /*06d0*/  BRA `(.L_x_0) ;  /* 0xfffffffc00fc7947 */ /* 0x000fc0000383ffff */
[----:B------:R-:W-:-:S00]  /*06e0*/  NOP ;  /* 0x0000000000007918 */ /* 0x000fc00000000000 */
        /* <DEDUP_REMOVED lines=9> */
.L_x_1:


//--------------------- .nv.global.init           --------------------------
	.section	.nv.global.init,"aw",@progbits
.nv.global.init:
	.type		_$_str,@object
	.size		_$_str,(_$_str_$_2 - _$_str)
_$_str:
        /*0000*/ 	.byte	0x5f, 0x5f, 0x43, 0x55, 0x44, 0x41, 0x5f, 0x46, 0x54, 0x5a, 0x00
	.type		_$_str_$_2,@object
	.size		_$_str_$_2,(.L_1 - _$_str_$_2)
_$_str_$_2:
        /*000b*/ 	.byte	0x5f, 0x5f, 0x43, 0x55, 0x44, 0x41, 0x5f, 0x50, 0x52, 0x45, 0x43, 0x5f, 0x53, 0x51, 0x52, 0x54
        /*001b*/ 	.byte	0x00
.L_1:


//--------------------- .nv.shared.triton_poi_fused__native_batch_norm_legit_no_training_relu_35 --------------------------
	.section	.nv.shared.triton_poi_fused__native_batch_norm_legit_no_training_relu_35,"aw",@nobits
	.sectionflags	@""
	.align	16
	.zero		1024


//--------------------- .nv.constant0.triton_poi_fused__native_batch_norm_legit_no_training_relu_35 --------------------------
	.section	.nv.constant0.triton_poi_fused__native_batch_norm_legit_no_training_relu_35,"a",@progbits
	.sectionflags	@""
	.align	4
.nv.constant0.triton_poi_fused__native_batch_norm_legit_no_training_relu_35:
	.zero		584
